	.headerflags	@"EF_CUDA_TEXMODE_UNIFIED EF_CUDA_64BIT_ADDRESS EF_CUDA_ACCELERATORS EF_CUDA_SM90 EF_CUDA_VIRTUAL_SM(EF_CUDA_SM90)"
	.elftype	@"ET_EXEC"


//--------------------- .nv.info                  --------------------------
	.section	.nv.info,"",@"SHT_CUDA_INFO"
	.align	4


	//----- nvinfo : EIATTR_REGCOUNT
	.align		4
        /*0000*/ 	.byte	0x04, 0x2f
        /*0002*/ 	.short	(.L_3 - .L_2)
	.align		4
.L_2:
        /*0004*/ 	.word	index@(triton_poi_fused__native_batch_norm_legit_no_training_relu_51)
        /*0008*/ 	.word	0x00000020


	//----- nvinfo : EIATTR_MIN_STACK_SIZE
	.align		4
.L_3:
        /*000c*/ 	.byte	0x04, 0x12
        /*000e*/ 	.short	(.L_5 - .L_4)
	.align		4
.L_4:
        /*0010*/ 	.word	index@(triton_poi_fused__native_batch_norm_legit_no_training_relu_51)
        /*0014*/ 	.word	0x00000000


	//----- nvinfo : EIATTR_FRAME_SIZE
	.align		4
.L_5:
        /*0018*/ 	.byte	0x04, 0x11
        /*001a*/ 	.short	(.L_7 - .L_6)
	.align		4
.L_6:
        /*001c*/ 	.word	index@(triton_poi_fused__native_batch_norm_legit_no_training_relu_51)
        /*0020*/ 	.word	0x00000000


	//----- nvinfo : EIATTR_MIN_STACK_SIZE
	.align		4
.L_7:
        /*0024*/ 	.byte	0x04, 0x12
        /*0026*/ 	.short	(.L_9 - .L_8)
	.align		4
.L_8:
        /*0028*/ 	.word	index@(triton_poi_fused__native_batch_norm_legit_no_training_relu_51)
        /*002c*/ 	.word	0x00000000
.L_9:


//--------------------- .nv.info.triton_poi_fused__native_batch_norm_legit_no_training_relu_51 --------------------------
	.section	.nv.info.triton_poi_fused__native_batch_norm_legit_no_training_relu_51,"",@"SHT_CUDA_INFO"
	.sectionflags	@""
	.align	4


	//----- nvinfo : EIATTR_CUDA_API_VERSION
	.align		4
        /*0000*/ 	.byte	0x04, 0x37
        /*0002*/ 	.short	(.L_11 - .L_10)
.L_10:
        /*0004*/ 	.word	0x0000007c


	//----- nvinfo : EIATTR_KPARAM_INFO
	.align		4
.L_11:
        /*0008*/ 	.byte	0x04, 0x17
        /*000a*/ 	.short	(.L_13 - .L_12)
.L_12:
        /*000c*/ 	.word	0x00000000
        /*0010*/ 	.short	0x0007
        /*0012*/ 	.short	0x0034
        /*0014*/ 	.byte	0x00, 0xf0, 0x11, 0x00


	//----- nvinfo : EIATTR_KPARAM_INFO
	.align		4
.L_13:
        /*0018*/ 	.byte	0x04, 0x17
        /*001a*/ 	.short	(.L_15 - .L_14)
.L_14:
        /*001c*/ 	.word	0x00000000
        /*0020*/ 	.short	0x0006
        /*0022*/ 	.short	0x0030
        /*0024*/ 	.byte	0x00, 0xf0, 0x11, 0x00


	//----- nvinfo : EIATTR_KPARAM_INFO
	.align		4
.L_15:
        /*0028*/ 	.byte	0x04, 0x17
        /*002a*/ 	.short	(.L_17 - .L_16)
.L_16:
        /*002c*/ 	.word	0x00000000
        /*0030*/ 	.short	0x0005
        /*0032*/ 	.short	0x0028
        /*0034*/ 	.byte	0x00, 0xf4, 0x21, 0x00


	//----- nvinfo : EIATTR_KPARAM_INFO
	.align		4
.L_17:
        /*0038*/ 	.byte	0x04, 0x17
        /*003a*/ 	.short	(.L_19 - .L_18)
.L_18:
        /*003c*/ 	.word	0x00000000
        /*0040*/ 	.short	0x0004
        /*0042*/ 	.short	0x0020
        /*0044*/ 	.byte	0x00, 0xf4, 0x21, 0x00


	//----- nvinfo : EIATTR_KPARAM_INFO
	.align		4
.L_19:
        /*0048*/ 	.byte	0x04, 0x17
        /*004a*/ 	.short	(.L_21 - .L_20)
.L_20:
        /*004c*/ 	.word	0x00000000
        /*0050*/ 	.short	0x0003
        /*0052*/ 	.short	0x0018
        /*0054*/ 	.byte	0x00, 0xf4, 0x21, 0x00


	//----- nvinfo : EIATTR_KPARAM_INFO
	.align		4
.L_21:
        /*0058*/ 	.byte	0x04, 0x17
        /*005a*/ 	.short	(.L_23 - .L_22)
.L_22:
        /*005c*/ 	.word	0x00000000
        /*0060*/ 	.short	0x0002
        /*0062*/ 	.short	0x0010
        /*0064*/ 	.byte	0x00, 0xf4, 0x21, 0x00


	//----- nvinfo : EIATTR_KPARAM_INFO
	.align		4
.L_23:
        /*0068*/ 	.byte	0x04, 0x17
        /*006a*/ 	.short	(.L_25 - .L_24)
.L_24:
        /*006c*/ 	.word	0x00000000
        /*0070*/ 	.short	0x0001
        /*0072*/ 	.short	0x0008
        /*0074*/ 	.byte	0x00, 0xf4, 0x21, 0x00


	//----- nvinfo : EIATTR_KPARAM_INFO
	.align		4
.L_25:
        /*0078*/ 	.byte	0x04, 0x17
        /*007a*/ 	.short	(.L_27 - .L_26)
.L_26:
        /*007c*/ 	.word	0x00000000
        /*0080*/ 	.short	0x0000
        /*0082*/ 	.short	0x0000
        /*0084*/ 	.byte	0x00, 0xf4, 0x21, 0x00


	//----- nvinfo : EIATTR_SPARSE_MMA_MASK
	.align		4
.L_27:
        /*0088*/ 	.byte	0x03, 0x50
        /*008a*/ 	.short	0x0000


	//----- nvinfo : EIATTR_MAXREG_COUNT
	.align		4
        /*008c*/ 	.byte	0x03, 0x1b
        /*008e*/ 	.short	0x00ff


	//----- nvinfo : EIATTR_EXIT_INSTR_OFFSETS
	.align		4
        /*0090*/ 	.byte	0x04, 0x1c
        /*0092*/ 	.short	(.L_29 - .L_28)


	//   ....[0]....
.L_28:
        /*0094*/ 	.word	0x00000860


	//   ....[1]....
        /*0098*/ 	.word	0x00000940


	//----- nvinfo : EIATTR_REQNTID
	.align		4
.L_29:
        /*009c*/ 	.byte	0x04, 0x10
        /*009e*/ 	.short	(.L_31 - .L_30)
.L_30:
        /*00a0*/ 	.word	0x00000080
        /*00a4*/ 	.word	0x00000001
        /*00a8*/ 	.word	0x00000001


	//----- nvinfo : EIATTR_CBANK_PARAM_SIZE
	.align		4
.L_31:
        /*00ac*/ 	.byte	0x03, 0x19
        /*00ae*/ 	.short	0x0038


	//----- nvinfo : EIATTR_PARAM_CBANK
	.align		4
        /*00b0*/ 	.byte	0x04, 0x0a
        /*00b2*/ 	.short	(.L_33 - .L_32)
	.align		4
.L_32:
        /*00b4*/ 	.word	index@(.nv.constant0.triton_poi_fused__native_batch_norm_legit_no_training_relu_51)
        /*00b8*/ 	.short	0x0210
        /*00ba*/ 	.short	0x0038


	//----- nvinfo : EIATTR_SW_WAR
	.align		4
.L_33:
        /*00bc*/ 	.byte	0x04, 0x36
        /*00be*/ 	.short	(.L_35 - .L_34)
.L_34:
        /*00c0*/ 	.word	0x00000008
.L_35:


//--------------------- .nv.callgraph             --------------------------
	.section	.nv.callgraph,"",@"SHT_CUDA_CALLGRAPH"
	.align	4
	.sectionentsize	8
	.align		4
        /*0000*/ 	.word	0x00000000
	.align		4
        /*0004*/ 	.word	0xffffffff
	.align		4
        /*0008*/ 	.word	0x00000000
	.align		4
        /*000c*/ 	.word	0xfffffffe
	.align		4
        /*0010*/ 	.word	0x00000000
	.align		4
        /*0014*/ 	.word	0xfffffffd
	.align		4
        /*0018*/ 	.word	0x00000000
	.align		4
        /*001c*/ 	.word	0xfffffffc


//--------------------- .nv.constant4             --------------------------
	.section	.nv.constant4,"a",@progbits
	.align	8
	.align		8
.nv.constant4:
        /*0000*/ 	.dword	_$_str
	.align		8
        /*0008*/ 	.dword	_$_str_$_2


//--------------------- .text.triton_poi_fused__native_batch_norm_legit_no_training_relu_51 --------------------------
	.section	.text.triton_poi_fused__native_batch_norm_legit_no_training_relu_51,"ax",@progbits
	.sectionflags	@"SHF_BARRIERS=1"
	.align	128
        .global         triton_poi_fused__native_batch_norm_legit_no_training_relu_51
        .type           triton_poi_fused__native_batch_norm_legit_no_training_relu_51,@function
        .size           triton_poi_fused__native_batch_norm_legit_no_training_relu_51,(.L_x_1 - triton_poi_fused__native_batch_norm_legit_no_training_relu_51)
        .other          triton_poi_fused__native_batch_norm_legit_no_training_relu_51,@"STO_CUDA_ENTRY STV_DEFAULT"
triton_poi_fused__native_batch_norm_legit_no_training_relu_51:
.text.triton_poi_fused__native_batch_norm_legit_no_training_relu_51:
[----:B------:R-:W0:Y:S01]  /*0000*/  LDC R1, c[0x0][0x28] ;  /* 0x00000a00ff017b82 */ /* 0x000e220000000800 */
[----:B------:R-:W1:Y:S07]  /*0010*/  S2R R0, SR_TID.X ;  /* 0x0000000000007919 */ /* 0x000e6e0000002100 */
[----:B------:R-:W2:Y:S01]  /*0020*/  S2UR UR4, SR_CTAID.Y ;  /* 0x00000000000479c3 */ /* 0x000ea20000002600 */
[----:B------:R-:W-:Y:S02]  /*0030*/  CS2R R4, SRZ ;  /* 0x0000000000047805 */ /* 0x000fe4000001ff00 */
[----:B------:R-:W-:Y:S01]  /*0040*/  CS2R R6, SRZ ;  /* 0x0000000000067805 */ /* 0x000fe2000001ff00 */
[----:B------:R-:W3:Y:S01]  /*0050*/  S2R R13, SR_CTAID.X ;  /* 0x00000000000d7919 */ /* 0x000ee20000002500 */
[----:B------:R-:W-:-:S03]  /*0060*/  ULDC.64 UR8, c[0x0][0x208] ;  /* 0x0000820000087ab9 */ /* 0x000fc60000000a00 */
[----:B------:R-:W4:Y:S08]  /*0070*/  LDC.64 R10, c[0x0][0x220] ;  /* 0x00008800ff0a7b82 */ /* 0x000f300000000a00 */
[----:B------:R-:W5:Y:S01]  /*0080*/  LDC.64 R8, c[0x0][0x210] ;  /* 0x00008400ff087b82 */ /* 0x000f620000000a00 */
[----:B--2---:R-:W-:-:S07]  /*0090*/  USHF.L.U32 UR4, UR4, 0x3, URZ ;  /* 0x0000000304047899 */ /* 0x004fce000800063f */
[----:B------:R-:W2:Y:S01]  /*00a0*/  LDC.64 R16, c[0x0][0x218] ;  /* 0x00008600ff107b82 */ /* 0x000ea20000000a00 */
[----:B-1----:R-:W-:-:S07]  /*00b0*/  LOP3.LUT R2, R0, 0x1, RZ, 0xc0, !PT ;  /* 0x0000000100027812 */ /* 0x002fce00078ec0ff */
[----:B------:R-:W1:Y:S01]  /*00c0*/  LDC.64 R26, c[0x0][0x228] ;  /* 0x00008a00ff1a7b82 */ /* 0x000e620000000a00 */
[----:B------:R-:W-:-:S04]  /*00d0*/  LEA R12, R2, UR4, 0x2 ;  /* 0x00000004020c7c11 */ /* 0x000fc8000f8e10ff */
[C---:B------:R-:W-:Y:S01]  /*00e0*/  ISETP.GE.AND P1, PT, R12.reuse, 0x300, PT ;  /* 0x000003000c00780c */ /* 0x040fe20003f26270 */
[----:B------:R-:W-:Y:S02]  /*00f0*/  IMAD.HI R2, R12, 0x2aaaaaab, RZ ;  /* 0x2aaaaaab0c027827 */ /* 0x000fe400078e02ff */
[----:B------:R-:W1:Y:S03]  /*0100*/  LDC.64 R20, c[0x0][0x230] ;  /* 0x00008c00ff147b82 */ /* 0x000e660000000a00 */
[----:B------:R-:W-:-:S04]  /*0110*/  SHF.R.U32.HI R3, RZ, 0x1f, R2 ;  /* 0x0000001fff037819 */ /* 0x000fc80000011602 */
[----:B------:R-:W-:Y:S01]  /*0120*/  LEA.HI.SX32 R15, R2, R3, 0x1b ;  /* 0x00000003020f7211 */ /* 0x000fe200078fdaff */
[----:B---3--:R-:W-:Y:S01]  /*0130*/  IMAD.SHL.U32 R3, R13, 0x40, RZ ;  /* 0x000000400d037824 */ /* 0x008fe200078e00ff */
[----:B------:R-:W-:-:S03]  /*0140*/  SHF.R.U32.HI R2, RZ, 0x1, R0 ;  /* 0x00000001ff027819 */ /* 0x000fc60000011600 */
[----:B------:R-:W-:Y:S01]  /*0150*/  IMAD R24, R15, -0xc0, R12 ;  /* 0xffffff400f187824 */ /* 0x000fe200078e020c */
[----:B------:R-:W-:-:S03]  /*0160*/  SGXT.U32 R2, R2, 0x6 ;  /* 0x000000060202781a */ /* 0x000fc60000000000 */
[----:B----4-:R-:W-:-:S05]  /*0170*/  IMAD.WIDE R10, R24, 0x4, R10 ;  /* 0x00000004180a7825 */ /* 0x010fca00078e020a */
[----:B------:R3:W4:Y:S01]  /*0180*/  @!P1 LDG.E.EL.128 R4, desc[UR8][R10.64] ;  /* 0x000000080a049981 */ /* 0x000722000c2e1d00 */
[----:B------:R-:W-:Y:S01]  /*0190*/  LOP3.LUT R13, R3, R2, RZ, 0xfc, !PT ;  /* 0x00000002030d7212 */ /* 0x000fe200078efcff */
[----:B--2---:R-:W-:-:S03]  /*01a0*/  IMAD.WIDE R28, R24, 0x4, R16 ;  /* 0x00000004181c7825 */ /* 0x004fc600078e0210 */
[C---:B------:R-:W-:Y:S01]  /*01b0*/  ISETP.GE.AND P0, PT, R13.reuse, 0x40, PT ;  /* 0x000000400d00780c */ /* 0x040fe20003f06270 */
[----:B------:R-:W-:-:S03]  /*01c0*/  IMAD R14, R13, 0xc0, R24 ;  /* 0x000000c00d0e7824 */ /* 0x000fc600078e0218 */
[----:B------:R-:W-:Y:S01]  /*01d0*/  ISETP.LT.AND P0, PT, R12, 0x300, !P0 ;  /* 0x000003000c00780c */ /* 0x000fe20004701270 */
[----:B------:R-:W-:Y:S01]  /*01e0*/  IMAD R23, R15, 0x3000, R14 ;  /* 0x000030000f177824 */ /* 0x000fe200078e020e */
[----:B------:R-:W-:Y:S02]  /*01f0*/  CS2R R12, SRZ ;  /* 0x00000000000c7805 */ /* 0x000fe4000001ff00 */
[----:B------:R-:W-:Y:S02]  /*0200*/  CS2R R14, SRZ ;  /* 0x00000000000e7805 */ /* 0x000fe4000001ff00 */
[----:B---3--:R-:W-:Y:S01]  /*0210*/  CS2R R10, SRZ ;  /* 0x00000000000a7805 */ /* 0x008fe2000001ff00 */
[----:B-----5:R-:W-:Y:S01]  /*0220*/  IMAD.WIDE R22, R23, 0x4, R8 ;  /* 0x0000000417167825 */ /* 0x020fe200078e0208 */
[----:B------:R-:W-:-:S06]  /*0230*/  CS2R R8, SRZ ;  /* 0x0000000000087805 */ /* 0x000fcc000001ff00 */
[----:B------:R-:W2:Y:S04]  /*0240*/  @!P1 LDG.E.EL.128 R8, desc[UR8][R28.64] ;  /* 0x000000081c089981 */ /* 0x000ea8000c2e1d00 */
[----:B------:R3:W2:Y:S01]  /*0250*/  @P0 LDG.E.EL.128 R12, desc[UR8][R22.64] ;  /* 0x00000008160c0981 */ /* 0x0006a2000c2e1d00 */
[C---:B-1----:R-:W-:Y:S01]  /*0260*/  IMAD.WIDE R26, R24.reuse, 0x4, R26 ;  /* 0x00000004181a7825 */ /* 0x042fe200078e021a */
[----:B------:R-:W-:Y:S02]  /*0270*/  CS2R R16, SRZ ;  /* 0x0000000000107805 */ /* 0x000fe4000001ff00 */
[----:B------:R-:W-:Y:S01]  /*0280*/  CS2R R18, SRZ ;  /* 0x0000000000127805 */ /* 0x000fe2000001ff00 */
[----:B0-----:R-:W-:Y:S01]  /*0290*/  IMAD.WIDE R24, R24, 0x4, R20 ;  /* 0x0000000418187825 */ /* 0x001fe200078e0214 */
[----:B------:R-:W-:-:S04]  /*02a0*/  CS2R R20, SRZ ;  /* 0x0000000000147805 */ /* 0x000fc8000001ff00 */
[----:B------:R0:W5:Y:S01]  /*02b0*/  @!P1 LDG.E.EL.128 R16, desc[UR8][R26.64] ;  /* 0x000000081a109981 */ /* 0x000162000c2e1d00 */
[----:B---3--:R-:W-:-:S06]  /*02c0*/  CS2R R22, SRZ ;  /* 0x0000000000167805 */ /* 0x008fcc000001ff00 */
[----:B------:R1:W5:Y:S01]  /*02d0*/  @!P1 LDG.E.EL.128 R20, desc[UR8][R24.64] ;  /* 0x0000000818149981 */ /* 0x000362000c2e1d00 */
[----:B------:R-:W3:Y:S01]  /*02e0*/  S2UR UR6, SR_CgaCtaId ;  /* 0x00000000000679c3 */ /* 0x000ee20000008800 */
[----:B------:R-:W-:Y:S01]  /*02f0*/  UMOV UR5, 0x400 ;  /* 0x0000040000057882 */ /* 0x000fe20000000000 */
[----:B0-----:R-:W-:-:S04]  /*0300*/  LOP3.LUT R27, R0, 0x1, RZ, 0xc0, !PT ;  /* 0x00000001001b7812 */ /* 0x001fc800078ec0ff */
[----:B-1----:R-:W-:Y:S01]  /*0310*/  PRMT R25, R2, 0x6540, R27 ;  /* 0x0000654002197816 */ /* 0x002fe2000000001b */
[----:B------:R-:W-:Y:S01]  /*0320*/  IMAD.SHL.U32 R2, R27, 0x100, RZ ;  /* 0x000001001b027824 */ /* 0x000fe200078e00ff */
[----:B---3--:R-:W-:-:S06]  /*0330*/  UPRMT UR5, UR6, 0x654, UR5 ;  /* 0x0000065406057896 */ /* 0x008fcc0008000005 */
[----:B------:R-:W-:Y:S01]  /*0340*/  LEA R26, R27, UR5, 0x4 ;  /* 0x000000051b1a7c11 */ /* 0x000fe2000f8e20ff */
[----:B----4-:R-:W-:Y:S01]  /*0350*/  FADD R28, R4, 0.0010000000474974513054 ;  /* 0x3a83126f041c7421 */ /* 0x010fe20000000000 */
[----:B------:R-:W-:Y:S01]  /*0360*/  FADD R7, R7, 0.0010000000474974513054 ;  /* 0x3a83126f07077421 */ /* 0x000fe20000000000 */
[----:B------:R-:W-:Y:S01]  /*0370*/  FADD R4, R5, 0.0010000000474974513054 ;  /* 0x3a83126f05047421 */ /* 0x000fe20000000000 */
[----:B------:R-:W-:Y:S02]  /*0380*/  FADD R6, R6, 0.0010000000474974513054 ;  /* 0x3a83126f06067421 */ /* 0x000fe40000000000 */
[----:B------:R-:W0:Y:S08]  /*0390*/  MUFU.SQRT R5, R7 ;  /* 0x0000000700057308 */ /* 0x000e300000002000 */
[----:B------:R-:W1:Y:S01]  /*03a0*/  MUFU.SQRT R28, R28 ;  /* 0x0000001c001c7308 */ /* 0x000e620000002000 */
[----:B0-----:R-:W-:-:S07]  /*03b0*/  FSETP.GT.AND P2, PT, R5, 8.50705917302346158658e+37, PT ;  /* 0x7e8000000500780b */ /* 0x001fce0003f44000 */
[----:B------:R-:W0:Y:S01]  /*03c0*/  MUFU.SQRT R4, R4 ;  /* 0x0000000400047308 */ /* 0x000e220000002000 */
[----:B------:R-:W-:Y:S01]  /*03d0*/  FSETP.GEU.AND P4, PT, R5, 1.175494350822287508e-38, PT ;  /* 0x008000000500780b */ /* 0x000fe20003f8e000 */
[----:B--2---:R-:W-:Y:S01]  /*03e0*/  FADD R9, -R9, R13 ;  /* 0x0000000d09097221 */ /* 0x004fe20000000100 */
[----:B------:R-:W-:Y:S02]  /*03f0*/  IMAD.MOV.U32 R13, RZ, RZ, 0x3e800000 ;  /* 0x3e800000ff0d7424 */ /* 0x000fe400078e00ff */
[----:B------:R-:W-:Y:S01]  /*0400*/  FADD R8, -R8, R12 ;  /* 0x0000000c08087221 */ /* 0x000fe20000000100 */
[C---:B-1----:R-:W-:Y:S02]  /*0410*/  FSETP.GT.AND P5, PT, R28.reuse, 8.50705917302346158658e+37, PT ;  /* 0x7e8000001c00780b */ /* 0x042fe40003fa4000 */
[----:B------:R-:W1:Y:S01]  /*0420*/  MUFU.SQRT R6, R6 ;  /* 0x0000000600067308 */ /* 0x000e620000002000 */
[----:B------:R-:W-:Y:S01]  /*0430*/  FSETP.GEU.AND P0, PT, R28, 1.175494350822287508e-38, PT ;  /* 0x008000001c00780b */ /* 0x000fe20003f0e000 */
[----:B------:R-:W-:Y:S01]  /*0440*/  FADD R11, -R11, R15 ;  /* 0x0000000f0b0b7221 */ /* 0x000fe20000000100 */
[----:B------:R-:W-:Y:S01]  /*0450*/  FSEL R7, R13, 1, P5 ;  /* 0x3f8000000d077808 */ /* 0x000fe20002800000 */
[----:B------:R-:W-:Y:S01]  /*0460*/  @P2 FMUL R5, R5, 0.25 ;  /* 0x3e80000005052820 */ /* 0x000fe20000400000 */
[----:B------:R-:W-:Y:S01]  /*0470*/  FSEL R12, R13, 1, P2 ;  /* 0x3f8000000d0c7808 */ /* 0x000fe20001000000 */
[----:B------:R-:W-:Y:S01]  /*0480*/  FADD R10, -R10, R14 ;  /* 0x0000000e0a0a7221 */ /* 0x000fe20000000100 */
[C---:B0-----:R-:W-:Y:S01]  /*0490*/  FSETP.GT.AND P1, PT, R4.reuse, 8.50705917302346158658e+37, PT ;  /* 0x7e8000000400780b */ /* 0x041fe20003f24000 */
[----:B------:R-:W-:Y:S01]  /*04a0*/  @!P4 FMUL R5, R5, 16777216 ;  /* 0x4b8000000505c820 */ /* 0x000fe20000400000 */
[----:B------:R-:W-:Y:S01]  /*04b0*/  FSETP.GEU.AND P3, PT, R4, 1.175494350822287508e-38, PT ;  /* 0x008000000400780b */ /* 0x000fe20003f6e000 */
[----:B------:R-:W-:Y:S01]  /*04c0*/  IMAD.SHL.U32 R14, R0, 0x4, RZ ;  /* 0x00000004000e7824 */ /* 0x000fe200078e00ff */
[----:B------:R-:W-:Y:S01]  /*04d0*/  FSEL R15, R13, 1, P1 ;  /* 0x3f8000000d0f7808 */ /* 0x000fe20000800000 */
[----:B------:R-:W-:Y:S01]  /*04e0*/  @P5 FMUL R28, R28, 0.25 ;  /* 0x3e8000001c1c5820 */ /* 0x000fe20000400000 */
[----:B------:R-:W-:Y:S01]  /*04f0*/  @!P4 FMUL R12, R12, 16777216 ;  /* 0x4b8000000c0cc820 */ /* 0x000fe20000400000 */
[----:B------:R-:W0:Y:S01]  /*0500*/  MUFU.RCP R5, R5 ;  /* 0x0000000500057308 */ /* 0x000e220000001000 */
[----:B-1----:R-:W-:Y:S01]  /*0510*/  FSETP.GT.AND P5, PT, R6, 8.50705917302346158658e+37, PT ;  /* 0x7e8000000600780b */ /* 0x002fe20003fa4000 */
[----:B------:R-:W-:Y:S01]  /*0520*/  @!P0 FMUL R28, R28, 16777216 ;  /* 0x4b8000001c1c8820 */ /* 0x000fe20000400000 */
[----:B------:R-:W-:Y:S01]  /*0530*/  FSETP.GEU.AND P2, PT, R6, 1.175494350822287508e-38, PT ;  /* 0x008000000600780b */ /* 0x000fe20003f4e000 */
[----:B------:R-:W-:Y:S01]  /*0540*/  @!P0 FMUL R7, R7, 16777216 ;  /* 0x4b80000007078820 */ /* 0x000fe20000400000 */
[----:B------:R-:W-:Y:S01]  /*0550*/  FSEL R13, R13, 1, P5 ;  /* 0x3f8000000d0d7808 */ /* 0x000fe20002800000 */
[----:B------:R-:W-:Y:S01]  /*0560*/  @P1 FMUL R4, R4, 0.25 ;  /* 0x3e80000004041820 */ /* 0x000fe20000400000 */
[----:B------:R-:W-:Y:S01]  /*0570*/  LOP3.LUT R3, R3, 0x3c, R14, 0xf8, !PT ;  /* 0x0000003c03037812 */ /* 0x000fe200078ef80e */
[----:B------:R1:W2:Y:S01]  /*0580*/  MUFU.RCP R24, R28 ;  /* 0x0000001c00187308 */ /* 0x0002a20000001000 */
[----:B------:R-:W-:Y:S01]  /*0590*/  @!P3 FMUL R15, R15, 16777216 ;  /* 0x4b8000000f0fb820 */ /* 0x000fe20000400000 */
[----:B------:R-:W-:Y:S01]  /*05a0*/  @!P3 FMUL R4, R4, 16777216 ;  /* 0x4b8000000404b820 */ /* 0x000fe20000400000 */
[----:B------:R-:W-:-:S03]  /*05b0*/  ISETP.GE.AND P0, PT, R3, 0x40, PT ;  /* 0x000000400300780c */ /* 0x000fc60003f06270 */
[----:B------:R-:W-:Y:S01]  /*05c0*/  @P5 FMUL R6, R6, 0.25 ;  /* 0x3e80000006065820 */ /* 0x000fe20000400000 */
[----:B0-----:R-:W-:Y:S01]  /*05d0*/  FMUL R14, R5, R12 ;  /* 0x0000000c050e7220 */ /* 0x001fe20000400000 */
[----:B------:R-:W0:Y:S01]  /*05e0*/  MUFU.RCP R4, R4 ;  /* 0x0000000400047308 */ /* 0x000e220000001000 */
[----:B------:R-:W-:Y:S01]  /*05f0*/  @!P2 FMUL R13, R13, 16777216 ;  /* 0x4b8000000d0da820 */ /* 0x000fe20000400000 */
[----:B------:R-:W-:Y:S01]  /*0600*/  @!P2 FMUL R6, R6, 16777216 ;  /* 0x4b8000000606a820 */ /* 0x000fe20000400000 */
[----:B------:R-:W-:Y:S02]  /*0610*/  SHF.R.U32.HI R5, RZ, 0x4, R0 ;  /* 0x00000004ff057819 */ /* 0x000fe40000011600 */
[----:B-1----:R-:W-:Y:S01]  /*0620*/  LEA.HI R28, R2, UR5, RZ, 0x1c ;  /* 0x00000005021c7c11 */ /* 0x002fe2000f8fe0ff */
[----:B------:R-:W-:Y:S02]  /*0630*/  IMAD R2, R25, 0x4, R26 ;  /* 0x0000000419027824 */ /* 0x000fe400078e021a */
[----:B--2---:R-:W-:Y:S01]  /*0640*/  FMUL R7, R24, R7 ;  /* 0x0000000718077220 */ /* 0x004fe20000400000 */
[----:B------:R-:W1:Y:S01]  /*0650*/  MUFU.RCP R6, R6 ;  /* 0x0000000600067308 */ /* 0x000e620000001000 */
[----:B------:R-:W-:Y:S01]  /*0660*/  SGXT.U32 R5, R5, 0x3 ;  /* 0x000000030505781a */ /* 0x000fe20000000000 */
[----:B------:R-:W-:-:S02]  /*0670*/  IMAD R25, R25, 0x4, R28 ;  /* 0x0000000419197824 */ /* 0x000fc400078e021c */
[----:B------:R-:W-:Y:S01]  /*0680*/  FMUL R7, R7, R8 ;  /* 0x0000000807077220 */ /* 0x000fe20000400000 */
[----:B------:R-:W-:Y:S02]  /*0690*/  IMAD.SHL.U32 R8, R0, 0x10, RZ ;  /* 0x0000001000087824 */ /* 0x000fe400078e00ff */
[----:B0-----:R-:W-:Y:S01]  /*06a0*/  FMUL R12, R4, R15 ;  /* 0x0000000f040c7220 */ /* 0x001fe20000400000 */
[----:B------:R-:W-:Y:S01]  /*06b0*/  FMUL R4, R14, R11 ;  /* 0x0000000b0e047220 */ /* 0x000fe20000400000 */
[----:B-----5:R-:W-:Y:S01]  /*06c0*/  FFMA R7, R7, R16, R20 ;  /* 0x0000001007077223 */ /* 0x020fe20000000014 */
[----:B------:R-:W-:Y:S01]  /*06d0*/  LOP3.LUT R8, R8, 0x7f0, RZ, 0xc0, !PT ;  /* 0x000007f008087812 */ /* 0x000fe200078ec0ff */
[----:B------:R-:W-:Y:S01]  /*06e0*/  FMUL R12, R12, R9 ;  /* 0x000000090c0c7220 */ /* 0x000fe20000400000 */
[----:B------:R-:W-:Y:S02]  /*06f0*/  FFMA R4, R4, R19, R23 ;  /* 0x0000001304047223 */ /* 0x000fe40000000017 */
[----:B------:R-:W-:Y:S01]  /*0700*/  FSETP.GEU.AND P4, PT, R7, RZ, PT ;  /* 0x000000ff0700720b */ /* 0x000fe20003f8e000 */
[----:B-1----:R-:W-:Y:S01]  /*0710*/  FMUL R13, R6, R13 ;  /* 0x0000000d060d7220 */ /* 0x002fe20000400000 */
[----:B------:R-:W-:Y:S01]  /*0720*/  FFMA R12, R12, R17, R21 ;  /* 0x000000110c0c7223 */ /* 0x000fe20000000015 */
[----:B------:R-:W-:-:S02]  /*0730*/  SHF.R.U32.HI R6, RZ, 0x2, R0 ;  /* 0x00000002ff067819 */ /* 0x000fc40000011600 */
[----:B------:R-:W-:Y:S01]  /*0740*/  FMUL R13, R13, R10 ;  /* 0x0000000a0d0d7220 */ /* 0x000fe20000400000 */
[----:B------:R-:W-:Y:S02]  /*0750*/  FSETP.GEU.AND P1, PT, R4, RZ, PT ;  /* 0x000000ff0400720b */ /* 0x000fe40003f2e000 */
[----:B------:R-:W-:Y:S01]  /*0760*/  FSETP.GEU.AND P3, PT, R12, RZ, PT ;  /* 0x000000ff0c00720b */ /* 0x000fe20003f6e000 */
[----:B------:R-:W-:Y:S01]  /*0770*/  FFMA R13, R13, R18, R22 ;  /* 0x000000120d0d7223 */ /* 0x000fe20000000016 */
[----:B------:R-:W-:Y:S02]  /*0780*/  LOP3.LUT R0, R5, UR4, RZ, 0xfc, !PT ;  /* 0x0000000405007c12 */ /* 0x000fe4000f8efcff */
[----:B------:R-:W-:Y:S02]  /*0790*/  LOP3.LUT R5, R6, 0x1c, RZ, 0xc0, !PT ;  /* 0x0000001c06057812 */ /* 0x000fe400078ec0ff */
[----:B------:R-:W-:Y:S02]  /*07a0*/  FSETP.GEU.AND P2, PT, R13, RZ, PT ;  /* 0x000000ff0d00720b */ /* 0x000fe40003f4e000 */
[----:B------:R-:W-:-:S02]  /*07b0*/  FSEL R7, R7, RZ, P4 ;  /* 0x000000ff07077208 */ /* 0x000fc40002000000 */
[----:B------:R-:W-:Y:S02]  /*07c0*/  FSEL R12, R12, RZ, P3 ;  /* 0x000000ff0c0c7208 */ /* 0x000fe40001800000 */
[----:B------:R-:W-:Y:S01]  /*07d0*/  FSEL R6, R13, RZ, P2 ;  /* 0x000000ff0d067208 */ /* 0x000fe20001000000 */
[----:B------:R0:W-:Y:S01]  /*07e0*/  STS [R2], R7 ;  /* 0x0000000702007388 */ /* 0x0001e20000000800 */
[----:B------:R-:W-:Y:S02]  /*07f0*/  FSEL R4, R4, RZ, P1 ;  /* 0x000000ff04047208 */ /* 0x000fe40000800000 */
[----:B------:R-:W-:Y:S01]  /*0800*/  ISETP.LT.AND P0, PT, R0, 0x300, !P0 ;  /* 0x000003000000780c */ /* 0x000fe20004701270 */
[----:B------:R0:W-:Y:S01]  /*0810*/  STS [R25+0x104], R12 ;  /* 0x0001040c19007388 */ /* 0x0001e20000000800 */
[----:B------:R-:W-:-:S03]  /*0820*/  IADD3 R10, R8, UR5, R5 ;  /* 0x00000005080a7c10 */ /* 0x000fc6000fffe005 */
[----:B------:R0:W-:Y:S04]  /*0830*/  STS [R25+0x208], R6 ;  /* 0x0002080619007388 */ /* 0x0001e80000000800 */
[----:B------:R0:W-:Y:S01]  /*0840*/  STS [R25+0x30c], R4 ;  /* 0x00030c0419007388 */ /* 0x0001e20000000800 */
[----:B------:R-:W-:Y:S06]  /*0850*/  BAR.SYNC.DEFER_BLOCKING 0x0 ;  /* 0x0000000000007b1d */ /* 0x000fec0000010000 */
[----:B0-----:R-:W-:Y:S05]  /*0860*/  @!P0 EXIT ;  /* 0x000000000000894d */ /* 0x001fea0003800000 */
[----:B------:R-:W-:Y:S01]  /*0870*/  LDS R4, [R10] ;  /* 0x000000000a047984 */ /* 0x000fe20000000800 */
[----:B------:R-:W-:Y:S01]  /*0880*/  IMAD.HI R2, R0, 0x2aaaaaab, RZ ;  /* 0x2aaaaaab00027827 */ /* 0x000fe200078e02ff */
[----:B------:R-:W0:Y:S02]  /*0890*/  LDC.64 R8, c[0x0][0x238] ;  /* 0x00008e00ff087b82 */ /* 0x000e240000000a00 */
[----:B------:R-:W-:Y:S02]  /*08a0*/  LDS R5, [R10+0x4] ;  /* 0x000004000a057984 */ /* 0x000fe40000000800 */
[----:B------:R-:W-:Y:S02]  /*08b0*/  SHF.R.U32.HI R11, RZ, 0x1f, R2 ;  /* 0x0000001fff0b7819 */ /* 0x000fe40000011602 */
[----:B------:R-:W-:Y:S02]  /*08c0*/  LDS R6, [R10+0x8] ;  /* 0x000008000a067984 */ /* 0x000fe40000000800 */
[----:B------:R-:W-:-:S02]  /*08d0*/  LEA.HI.SX32 R11, R2, R11, 0x1b ;  /* 0x0000000b020b7211 */ /* 0x000fc400078fdaff */
[----:B------:R-:W1:Y:S03]  /*08e0*/  LDS R7, [R10+0xc] ;  /* 0x00000c000a077984 */ /* 0x000e660000000800 */
[----:B------:R-:W-:-:S04]  /*08f0*/  IMAD R0, R11, -0xc0, R0 ;  /* 0xffffff400b007824 */ /* 0x000fc800078e0200 */
[----:B------:R-:W-:-:S04]  /*0900*/  IMAD R0, R0, 0x40, R3 ;  /* 0x0000004000007824 */ /* 0x000fc800078e0203 */
[----:B------:R-:W-:-:S04]  /*0910*/  IMAD R3, R11, 0x20000, R0 ;  /* 0x000200000b037824 */ /* 0x000fc800078e0200 */
[----:B0-----:R-:W-:-:S05]  /*0920*/  IMAD.WIDE R2, R3, 0x4, R8 ;  /* 0x0000000403027825 */ /* 0x001fca00078e0208 */
[----:B-1----:R-:W-:Y:S01]  /*0930*/  STG.E.128 desc[UR8][R2.64], R4 ;  /* 0x0000000402007986 */ /* 0x002fe2000c101d08 */
[----:B------:R-:W-:Y:S05]  /*0940*/  EXIT ;  /* 0x000000000000794d */ /* 0x000fea0003800000 */
.L_x_0:
[----:B------:R-:W-:-:S00]  /*0950*/  BRA `(.L_x_0) ;  /* 0xfffffffc00fc7947 */ /* 0x000fc0000383ffff */
[----:B------:R-:W-:-:S00]  /*0960*/  NOP ;  /* 0x0000000000007918 */ /* 0x000fc00000000000 */
        /* <DEDUP_REMOVED lines=9> */
.L_x_1:


//--------------------- .nv.global.init           --------------------------
	.section	.nv.global.init,"aw",@progbits
.nv.global.init:
	.type		_$_str,@object
	.size		_$_str,(_$_str_$_2 - _$_str)
_$_str:
        /*0000*/ 	.byte	0x5f, 0x5f, 0x43, 0x55, 0x44, 0x41, 0x5f, 0x46, 0x54, 0x5a, 0x00
	.type		_$_str_$_2,@object
	.size		_$_str_$_2,(.L_1 - _$_str_$_2)
_$_str_$_2:
        /*000b*/ 	.byte	0x5f, 0x5f, 0x43, 0x55, 0x44, 0x41, 0x5f, 0x50, 0x52, 0x45, 0x43, 0x5f, 0x53, 0x51, 0x52, 0x54
        /*001b*/ 	.byte	0x00
.L_1:


//--------------------- .nv.shared.triton_poi_fused__native_batch_norm_legit_no_training_relu_51 --------------------------
	.section	.nv.shared.triton_poi_fused__native_batch_norm_legit_no_training_relu_51,"aw",@nobits
	.sectionflags	@""
	.align	16
	.zero		1024


//--------------------- .nv.constant0.triton_poi_fused__native_batch_norm_legit_no_training_relu_51 --------------------------
	.section	.nv.constant0.triton_poi_fused__native_batch_norm_legit_no_training_relu_51,"a",@progbits
	.sectionflags	@""
	.align	4
.nv.constant0.triton_poi_fused__native_batch_norm_legit_no_training_relu_51:
	.zero		584
